//
// Generated by NVIDIA NVVM Compiler
//
// Compiler Build ID: CL-36424714
// Cuda compilation tools, release 13.0, V13.0.88
// Based on NVVM 20.0.0
//

.version 9.0
.target sm_100
.address_size 64

	// .globl	_Z25reduce_warp_global_kernelIfEvPT_PKS0_m

.visible .entry _Z25reduce_warp_global_kernelIfEvPT_PKS0_m(
	.param .u64 .ptr .align 1 _Z25reduce_warp_global_kernelIfEvPT_PKS0_m_param_0,
	.param .u64 .ptr .align 1 _Z25reduce_warp_global_kernelIfEvPT_PKS0_m_param_1,
	.param .u64 _Z25reduce_warp_global_kernelIfEvPT_PKS0_m_param_2
)
{
	.reg .pred 	%p<13>;
	.reg .b32 	%r<11>;
	.reg .b32 	%f<40>;
	.reg .b64 	%rd<52>;

	ld.param.u64 	%rd18, [_Z25reduce_warp_global_kernelIfEvPT_PKS0_m_param_0];
	ld.param.u64 	%rd20, [_Z25reduce_warp_global_kernelIfEvPT_PKS0_m_param_1];
	ld.param.u64 	%rd19, [_Z25reduce_warp_global_kernelIfEvPT_PKS0_m_param_2];
	cvta.to.global.u64 	%rd1, %rd20;
	mov.u32 	%r2, %tid.x;
	cvt.u64.u32 	%rd21, %r2;
	and.b32  	%r3, %r2, 31;
	mov.u32 	%r4, %ctaid.x;
	mov.u32 	%r1, %ntid.x;
	mul.lo.s32 	%r5, %r4, %r1;
	cvt.u64.u32 	%rd22, %r5;
	add.s64 	%rd2, %rd22, %rd21;
	setp.ne.s32 	%p1, %r3, 0;
	@%p1 bra 	$L__BB0_24;
	mov.u32 	%r6, %nctaid.x;
	mul.lo.s32 	%r7, %r1, %r6;
	cvt.u64.u32 	%rd3, %r7;
	not.b64 	%rd23, %rd2;
	add.s64 	%rd24, %rd23, %rd3;
	add.s64 	%rd4, %rd24, %rd19;
	and.b64  	%rd25, %rd4, -4294967296;
	setp.ne.s64 	%p2, %rd25, 0;
	@%p2 bra 	$L__BB0_3;
	cvt.u32.u64 	%r8, %rd3;
	cvt.u32.u64 	%r9, %rd4;
	div.u32 	%r10, %r9, %r8;
	cvt.u64.u32 	%rd50, %r10;
	bra.uni 	$L__BB0_4;
$L__BB0_3:
	div.u64 	%rd50, %rd4, %rd3;
$L__BB0_4:
	shl.b64 	%rd8, %rd50, 5;
	setp.eq.s64 	%p3, %rd8, 0;
	mov.f32 	%f31, 0f00000000;
	@%p3 bra 	$L__BB0_23;
	mov.f32 	%f31, 0f00000000;
	mov.b64 	%rd51, 0;
$L__BB0_6:
	.pragma "nounroll";
	shr.u64 	%rd27, %rd51, 5;
	and.b64  	%rd28, %rd51, 24;
	mul.lo.s64 	%rd10, %rd27, %rd3;
	add.s64 	%rd29, %rd28, %rd2;
	add.s64 	%rd11, %rd29, %rd10;
	setp.ge.u64 	%p4, %rd11, %rd19;
	@%p4 bra 	$L__BB0_8;
	shl.b64 	%rd30, %rd11, 2;
	add.s64 	%rd31, %rd1, %rd30;
	ld.global.f32 	%f21, [%rd31];
	add.f32 	%f31, %f31, %f21;
$L__BB0_8:
	add.s64 	%rd32, %rd51, 1;
	and.b64  	%rd33, %rd32, 25;
	add.s64 	%rd34, %rd33, %rd2;
	add.s64 	%rd12, %rd34, %rd10;
	setp.ge.u64 	%p5, %rd12, %rd19;
	shl.b64 	%rd35, %rd12, 2;
	add.s64 	%rd13, %rd1, %rd35;
	@%p5 bra 	$L__BB0_10;
	ld.global.f32 	%f22, [%rd13];
	add.f32 	%f31, %f31, %f22;
$L__BB0_10:
	add.s64 	%rd36, %rd51, 2;
	and.b64  	%rd37, %rd36, 26;
	add.s64 	%rd38, %rd37, %rd2;
	add.s64 	%rd14, %rd38, %rd10;
	setp.ge.u64 	%p6, %rd14, %rd19;
	shl.b64 	%rd39, %rd14, 2;
	add.s64 	%rd15, %rd1, %rd39;
	@%p6 bra 	$L__BB0_12;
	ld.global.f32 	%f23, [%rd15];
	add.f32 	%f31, %f31, %f23;
$L__BB0_12:
	add.s64 	%rd40, %rd12, 2;
	setp.ge.u64 	%p7, %rd40, %rd19;
	@%p7 bra 	$L__BB0_14;
	ld.global.f32 	%f24, [%rd13+8];
	add.f32 	%f31, %f31, %f24;
$L__BB0_14:
	add.s64 	%rd41, %rd51, 4;
	and.b64  	%rd42, %rd41, 28;
	add.s64 	%rd43, %rd42, %rd2;
	add.s64 	%rd16, %rd43, %rd10;
	setp.ge.u64 	%p8, %rd16, %rd19;
	@%p8 bra 	$L__BB0_16;
	shl.b64 	%rd44, %rd16, 2;
	add.s64 	%rd45, %rd1, %rd44;
	ld.global.f32 	%f25, [%rd45];
	add.f32 	%f31, %f31, %f25;
$L__BB0_16:
	add.s64 	%rd46, %rd12, 4;
	setp.ge.u64 	%p9, %rd46, %rd19;
	@%p9 bra 	$L__BB0_18;
	ld.global.f32 	%f26, [%rd13+16];
	add.f32 	%f31, %f31, %f26;
$L__BB0_18:
	add.s64 	%rd47, %rd14, 4;
	setp.ge.u64 	%p10, %rd47, %rd19;
	@%p10 bra 	$L__BB0_20;
	ld.global.f32 	%f27, [%rd15+16];
	add.f32 	%f31, %f31, %f27;
$L__BB0_20:
	add.s64 	%rd48, %rd12, 6;
	setp.ge.u64 	%p11, %rd48, %rd19;
	@%p11 bra 	$L__BB0_22;
	ld.global.f32 	%f28, [%rd13+24];
	add.f32 	%f31, %f31, %f28;
$L__BB0_22:
	add.s64 	%rd51, %rd51, 8;
	setp.lt.u64 	%p12, %rd51, %rd8;
	@%p12 bra 	$L__BB0_6;
$L__BB0_23:
	cvta.to.global.u64 	%rd49, %rd18;
	atom.global.add.f32 	%f29, [%rd49], %f31;
$L__BB0_24:
	ret;

}


// ===== COMPILED SASS (sm_100) =====

	.target	sm_100

	.elftype	@"ET_EXEC"


//--------------------- .note.nv.tkinfo           --------------------------
	.section	.note.nv.tkinfo,"",@"SHT_NOTE"
	.sectionflags	@"SHF_NOTE_NV_TKINFO"
	.tkinfo
        /*0018*/ 	.word	0x00000002
        /*0030*/ 	.string	""
        /*0030*/ 	.string	"ptxas"
        /*0030*/ 	.string	"Cuda compilation tools, release 13.0, V13.0.88"
        /*0030*/ 	.string	"Build cuda_13.0.r13.0/compiler.36424714_0"
        /*0030*/ 	.string	"-arch sm_100 -m 64 "



//--------------------- .note.nv.cuinfo           --------------------------
	.section	.note.nv.cuinfo,"",@"SHT_NOTE"
	.sectionflags	@"SHF_NOTE_NV_CUINFO"
        /*0018*/ 	.short	0x0002
        /*001a*/ 	.short	0x0064
        /*001c*/ 	.short	0x0082
	.zero		2


//--------------------- .nv.info                  --------------------------
	.section	.nv.info,"",@"SHT_CUDA_INFO"
	.align	4


	//----- nvinfo : EIATTR_REGCOUNT
	.align		4
        /*0000*/ 	.byte	0x04, 0x2f
        /*0002*/ 	.short	(.L_1 - .L_0)
	.align		4
.L_0:
        /*0004*/ 	.word	index@(_Z25reduce_warp_global_kernelIfEvPT_PKS0_m)
        /*0008*/ 	.word	0x0000001d


	//----- nvinfo : EIATTR_FRAME_SIZE
	.align		4
.L_1:
        /*000c*/ 	.byte	0x04, 0x11
        /*000e*/ 	.short	(.L_3 - .L_2)
	.align		4
.L_2:
        /*0010*/ 	.word	index@($__internal_0_$__cuda_sm20_div_u64)
        /*0014*/ 	.word	0x00000000


	//----- nvinfo : EIATTR_FRAME_SIZE
	.align		4
.L_3:
        /*0018*/ 	.byte	0x04, 0x11
        /*001a*/ 	.short	(.L_5 - .L_4)
	.align		4
.L_4:
        /*001c*/ 	.word	index@(_Z25reduce_warp_global_kernelIfEvPT_PKS0_m)
        /*0020*/ 	.word	0x00000000


	//----- nvinfo : EIATTR_MIN_STACK_SIZE
	.align		4
.L_5:
        /*0024*/ 	.byte	0x04, 0x12
        /*0026*/ 	.short	(.L_7 - .L_6)
	.align		4
.L_6:
        /*0028*/ 	.word	index@(_Z25reduce_warp_global_kernelIfEvPT_PKS0_m)
        /*002c*/ 	.word	0x00000000
.L_7:


//--------------------- .nv.compat                --------------------------
	.section	.nv.compat,"",@"SHT_CUDA_COMPAT_INFO"
	.align	4
        /*0000*/ 	.byte	0x02, 0x09, 0x00, 0x00, 0x02, 0x02, 0x01, 0x00, 0x02, 0x05, 0x05, 0x00, 0x03, 0x07, 0x01, 0x01
        /*0010*/ 	.byte	0x02, 0x03, 0x00, 0x00, 0x02, 0x06, 0x01, 0x00, 0x04, 0x0b, 0x08, 0x00, 0x09, 0x00, 0x00, 0x00
        /*0020*/ 	.byte	0x00, 0x00, 0x00, 0x00


//--------------------- .nv.info._Z25reduce_warp_global_kernelIfEvPT_PKS0_m --------------------------
	.section	.nv.info._Z25reduce_warp_global_kernelIfEvPT_PKS0_m,"",@"SHT_CUDA_INFO"
	.sectionflags	@""
	.align	4


	//----- nvinfo : EIATTR_CUDA_API_VERSION
	.align		4
        /*0000*/ 	.byte	0x04, 0x37
        /*0002*/ 	.short	(.L_9 - .L_8)
.L_8:
        /*0004*/ 	.word	0x00000082


	//----- nvinfo : EIATTR_KPARAM_INFO
	.align		4
.L_9:
        /*0008*/ 	.byte	0x04, 0x17
        /*000a*/ 	.short	(.L_11 - .L_10)
.L_10:
        /*000c*/ 	.word	0x00000000
        /*0010*/ 	.short	0x0002
        /*0012*/ 	.short	0x0010
        /*0014*/ 	.byte	0x00, 0xf0, 0x21, 0x00


	//----- nvinfo : EIATTR_KPARAM_INFO
	.align		4
.L_11:
        /*0018*/ 	.byte	0x04, 0x17
        /*001a*/ 	.short	(.L_13 - .L_12)
.L_12:
        /*001c*/ 	.word	0x00000000
        /*0020*/ 	.short	0x0001
        /*0022*/ 	.short	0x0008
        /*0024*/ 	.byte	0x00, 0xf5, 0x21, 0x00


	//----- nvinfo : EIATTR_KPARAM_INFO
	.align		4
.L_13:
        /*0028*/ 	.byte	0x04, 0x17
        /*002a*/ 	.short	(.L_15 - .L_14)
.L_14:
        /*002c*/ 	.word	0x00000000
        /*0030*/ 	.short	0x0000
        /*0032*/ 	.short	0x0000
        /*0034*/ 	.byte	0x00, 0xf5, 0x21, 0x00


	//----- nvinfo : EIATTR_SPARSE_MMA_MASK
	.align		4
.L_15:
        /*0038*/ 	.byte	0x03, 0x50
        /*003a*/ 	.short	0x0000


	//----- nvinfo : EIATTR_MAXREG_COUNT
	.align		4
        /*003c*/ 	.byte	0x03, 0x1b
        /*003e*/ 	.short	0x00ff


	//----- nvinfo : EIATTR_MERCURY_ISA_VERSION
	.align		4
        /*0040*/ 	.byte	0x03, 0x5f
        /*0042*/ 	.short	0x0101


	//----- nvinfo : EIATTR_VRC_CTA_INIT_COUNT
	.align		4
        /*0044*/ 	.byte	0x02, 0x4a
	.zero		1
	.zero		1


	//----- nvinfo : EIATTR_EXIT_INSTR_OFFSETS
	.align		4
        /*0048*/ 	.byte	0x04, 0x1c
        /*004a*/ 	.short	(.L_17 - .L_16)


	//   ....[0]....
.L_16:
        /*004c*/ 	.word	0x00000060


	//   ....[1]....
        /*0050*/ 	.word	0x00000820


	//----- nvinfo : EIATTR_CRS_STACK_SIZE
	.align		4
.L_17:
        /*0054*/ 	.byte	0x04, 0x1e
        /*0056*/ 	.short	(.L_19 - .L_18)
.L_18:
        /*0058*/ 	.word	0x00000000


	//----- nvinfo : EIATTR_CBANK_PARAM_SIZE
	.align		4
.L_19:
        /*005c*/ 	.byte	0x03, 0x19
        /*005e*/ 	.short	0x0018


	//----- nvinfo : EIATTR_PARAM_CBANK
	.align		4
        /*0060*/ 	.byte	0x04, 0x0a
        /*0062*/ 	.short	(.L_21 - .L_20)
	.align		4
.L_20:
        /*0064*/ 	.word	index@(.nv.constant0._Z25reduce_warp_global_kernelIfEvPT_PKS0_m)
        /*0068*/ 	.short	0x0380
        /*006a*/ 	.short	0x0018


	//----- nvinfo : EIATTR_SW_WAR
	.align		4
.L_21:
        /*006c*/ 	.byte	0x04, 0x36
        /*006e*/ 	.short	(.L_23 - .L_22)
.L_22:
        /*0070*/ 	.word	0x00000008
.L_23:


//--------------------- .nv.callgraph             --------------------------
	.section	.nv.callgraph,"",@"SHT_CUDA_CALLGRAPH"
	.align	4
	.sectionentsize	8
	.align		4
        /*0000*/ 	.word	0x00000000
	.align		4
        /*0004*/ 	.word	0xffffffff
	.align		4
        /*0008*/ 	.word	0x00000000
	.align		4
        /*000c*/ 	.word	0xfffffffe
	.align		4
        /*0010*/ 	.word	0x00000000
	.align		4
        /*0014*/ 	.word	0xfffffffd
	.align		4
        /*0018*/ 	.word	0x00000000
	.align		4
        /*001c*/ 	.word	0xfffffffc


//--------------------- .text._Z25reduce_warp_global_kernelIfEvPT_PKS0_m --------------------------
	.section	.text._Z25reduce_warp_global_kernelIfEvPT_PKS0_m,"ax",@progbits
	.align	128
        .global         _Z25reduce_warp_global_kernelIfEvPT_PKS0_m
        .type           _Z25reduce_warp_global_kernelIfEvPT_PKS0_m,@function
        .size           _Z25reduce_warp_global_kernelIfEvPT_PKS0_m,(.L_x_7 - _Z25reduce_warp_global_kernelIfEvPT_PKS0_m)
        .other          _Z25reduce_warp_global_kernelIfEvPT_PKS0_m,@"STO_CUDA_ENTRY STV_DEFAULT"
_Z25reduce_warp_global_kernelIfEvPT_PKS0_m:
.text._Z25reduce_warp_global_kernelIfEvPT_PKS0_m:
[----:B------:R-:W-:Y:S01]  /*0000*/  LDC R1, c[0x0][0x37c] ;  /* 0x0000df00ff017b82 */ /* 0x000fe20000000800 */
[----:B------:R-:W0:Y:S07]  /*0010*/  S2R R9, SR_TID.X ;  /* 0x0000000000097919 */ /* 0x000e2e0000002100 */
[----:B------:R-:W1:Y:S08]  /*0020*/  S2UR UR4, SR_CTAID.X ;  /* 0x00000000000479c3 */ /* 0x000e700000002500 */
[----:B------:R-:W1:Y:S01]  /*0030*/  LDC R0, c[0x0][0x360] ;  /* 0x0000d800ff007b82 */ /* 0x000e620000000800 */
[----:B0-----:R-:W-:Y:S01]  /*0040*/  LOP3.LUT P0, RZ, R9, 0x1f, RZ, 0xc0, !PT ;  /* 0x0000001f09ff7812 */ /* 0x001fe2000780c0ff */
[----:B-1----:R-:W-:-:S12]  /*0050*/  IMAD R2, R0, UR4, RZ ;  /* 0x0000000400027c24 */ /* 0x002fd8000f8e02ff */
[----:B------:R-:W-:Y:S05]  /*0060*/  @P0 EXIT ;  /* 0x000000000000094d */ /* 0x000fea0003800000 */
[----:B------:R-:W0:Y:S01]  /*0070*/  LDCU UR4, c[0x0][0x370] ;  /* 0x00006e00ff0477ac */ /* 0x000e220008000800 */
[----:B------:R-:W-:Y:S01]  /*0080*/  IADD3 R9, P0, PT, R2, R9, RZ ;  /* 0x0000000902097210 */ /* 0x000fe20007f1e0ff */
[----:B------:R-:W-:Y:S01]  /*0090*/  BSSY.RECONVERGENT B0, `(.L_x_0) ;  /* 0x0000020000007945 */ /* 0x000fe20003800200 */
[----:B------:R-:W1:Y:S02]  /*00a0*/  LDCU.64 UR6, c[0x0][0x390] ;  /* 0x00007200ff0677ac */ /* 0x000e640008000a00 */
[----:B------:R-:W-:Y:S01]  /*00b0*/  LOP3.LUT R3, RZ, R9, RZ, 0x33, !PT ;  /* 0x00000009ff037212 */ /* 0x000fe200078e33ff */
[----:B------:R-:W-:-:S05]  /*00c0*/  IMAD.X R8, RZ, RZ, RZ, P0 ;  /* 0x000000ffff087224 */ /* 0x000fca00000e06ff */
[----:B------:R-:W-:Y:S01]  /*00d0*/  LOP3.LUT R4, RZ, R8, RZ, 0x33, !PT ;  /* 0x00000008ff047212 */ /* 0x000fe200078e33ff */
[----:B0-----:R-:W-:-:S05]  /*00e0*/  IMAD R0, R0, UR4, RZ ;  /* 0x0000000400007c24 */ /* 0x001fca000f8e02ff */
[----:B-1----:R-:W-:-:S04]  /*00f0*/  IADD3 R3, P0, P1, R3, UR6, R0 ;  /* 0x0000000603037c10 */ /* 0x002fc8000f91e000 */
[----:B------:R-:W-:-:S04]  /*0100*/  IADD3.X R4, PT, PT, R4, UR7, RZ, P0, P1 ;  /* 0x0000000704047c10 */ /* 0x000fc800087e24ff */
[----:B------:R-:W-:-:S13]  /*0110*/  ISETP.NE.U32.AND P0, PT, R4, RZ, PT ;  /* 0x000000ff0400720c */ /* 0x000fda0003f05070 */
[----:B------:R-:W-:Y:S05]  /*0120*/  @P0 BRA `(.L_x_1) ;  /* 0x0000000000500947 */ /* 0x000fea0003800000 */
[----:B------:R-:W0:Y:S01]  /*0130*/  I2F.U32.RP R2, R0 ;  /* 0x0000000000027306 */ /* 0x000e220000209000 */
[----:B------:R-:W-:Y:S01]  /*0140*/  IMAD.MOV R7, RZ, RZ, -R0 ;  /* 0x000000ffff077224 */ /* 0x000fe200078e0a00 */
[----:B------:R-:W-:-:S06]  /*0150*/  ISETP.NE.U32.AND P2, PT, R0, RZ, PT ;  /* 0x000000ff0000720c */ /* 0x000fcc0003f45070 */
[----:B0-----:R-:W0:Y:S02]  /*0160*/  MUFU.RCP R2, R2 ;  /* 0x0000000200027308 */ /* 0x001e240000001000 */
[----:B0-----:R-:W-:-:S06]  /*0170*/  VIADD R4, R2, 0xffffffe ;  /* 0x0ffffffe02047836 */ /* 0x001fcc0000000000 */
[----:B------:R0:W1:Y:S02]  /*0180*/  F2I.FTZ.U32.TRUNC.NTZ R5, R4 ;  /* 0x0000000400057305 */ /* 0x000064000021f000 */
[----:B0-----:R-:W-:Y:S02]  /*0190*/  IMAD.MOV.U32 R4, RZ, RZ, RZ ;  /* 0x000000ffff047224 */ /* 0x001fe400078e00ff */
[----:B-1----:R-:W-:-:S04]  /*01a0*/  IMAD R7, R7, R5, RZ ;  /* 0x0000000507077224 */ /* 0x002fc800078e02ff */
[----:B------:R-:W-:-:S06]  /*01b0*/  IMAD.HI.U32 R6, R5, R7, R4 ;  /* 0x0000000705067227 */ /* 0x000fcc00078e0004 */
[----:B------:R-:W-:-:S04]  /*01c0*/  IMAD.HI.U32 R4, R6, R3, RZ ;  /* 0x0000000306047227 */ /* 0x000fc800078e00ff */
[----:B------:R-:W-:-:S04]  /*01d0*/  IMAD.MOV R5, RZ, RZ, -R4 ;  /* 0x000000ffff057224 */ /* 0x000fc800078e0a04 */
[----:B------:R-:W-:Y:S02]  /*01e0*/  IMAD R3, R0, R5, R3 ;  /* 0x0000000500037224 */ /* 0x000fe400078e0203 */
[----:B------:R-:W-:-:S03]  /*01f0*/  IMAD.MOV.U32 R5, RZ, RZ, RZ ;  /* 0x000000ffff057224 */ /* 0x000fc600078e00ff */
[----:B------:R-:W-:-:S13]  /*0200*/  ISETP.GE.U32.AND P0, PT, R3, R0, PT ;  /* 0x000000000300720c */ /* 0x000fda0003f06070 */
[----:B------:R-:W-:Y:S02]  /*0210*/  @P0 IMAD.IADD R3, R3, 0x1, -R0 ;  /* 0x0000000103030824 */ /* 0x000fe400078e0a00 */
[----:B------:R-:W-:-:S03]  /*0220*/  @P0 VIADD R4, R4, 0x1 ;  /* 0x0000000104040836 */ /* 0x000fc60000000000 */
[----:B------:R-:W-:-:S13]  /*0230*/  ISETP.GE.U32.AND P1, PT, R3, R0, PT ;  /* 0x000000000300720c */ /* 0x000fda0003f26070 */
[----:B------:R-:W-:Y:S01]  /*0240*/  @P1 VIADD R4, R4, 0x1 ;  /* 0x0000000104041836 */ /* 0x000fe20000000000 */
[----:B------:R-:W-:Y:S01]  /*0250*/  @!P2 LOP3.LUT R4, RZ, R0, RZ, 0x33, !PT ;  /* 0x00000000ff04a212 */ /* 0x000fe200078e33ff */
[----:B------:R-:W-:Y:S06]  /*0260*/  BRA `(.L_x_2) ;  /* 0x0000000000087947 */ /* 0x000fec0003800000 */
.L_x_1:
[----:B------:R-:W-:-:S07]  /*0270*/  MOV R2, 0x290 ;  /* 0x0000029000027802 */ /* 0x000fce0000000f00 */
[----:B------:R-:W-:Y:S05]  /*0280*/  CALL.REL.NOINC `($__internal_0_$__cuda_sm20_div_u64) ;  /* 0x0000000400687944 */ /* 0x000fea0003c00000 */
.L_x_2:
[----:B------:R-:W-:Y:S05]  /*0290*/  BSYNC.RECONVERGENT B0 ;  /* 0x0000000000007941 */ /* 0x000fea0003800200 */
.L_x_0:
[C---:B------:R-:W-:Y:S01]  /*02a0*/  IMAD.SHL.U32 R12, R4.reuse, 0x20, RZ ;  /* 0x00000020040c7824 */ /* 0x040fe200078e00ff */
[----:B------:R-:W0:Y:S01]  /*02b0*/  LDC.64 R2, c[0x0][0x380] ;  /* 0x0000e000ff027b82 */ /* 0x000e220000000a00 */
[----:B------:R-:W-:Y:S01]  /*02c0*/  SHF.L.U64.HI R17, R4, 0x5, R5 ;  /* 0x0000000504117819 */ /* 0x000fe20000010205 */
[----:B------:R-:W1:Y:S01]  /*02d0*/  LDCU.64 UR4, c[0x0][0x358] ;  /* 0x00006b00ff0477ac */ /* 0x000e620008000a00 */
[----:B------:R-:W-:Y:S01]  /*02e0*/  BSSY.RECONVERGENT B0, `(.L_x_3) ;  /* 0x0000052000007945 */ /* 0x000fe20003800200 */
[----:B------:R-:W-:Y:S01]  /*02f0*/  ISETP.NE.U32.AND P0, PT, R12, RZ, PT ;  /* 0x000000ff0c00720c */ /* 0x000fe20003f05070 */
[----:B------:R-:W-:Y:S01]  /*0300*/  IMAD.MOV.U32 R13, RZ, RZ, RZ ;  /* 0x000000ffff0d7224 */ /* 0x000fe200078e00ff */
[----:B------:R-:W2:Y:S02]  /*0310*/  LDCU.64 UR8, c[0x0][0x390] ;  /* 0x00007200ff0877ac */ /* 0x000ea40008000a00 */
[----:B------:R-:W-:Y:S01]  /*0320*/  ISETP.NE.AND.EX P0, PT, R17, RZ, PT, P0 ;  /* 0x000000ff1100720c */ /* 0x000fe20003f05300 */
[----:B------:R-:W3:-:S12]  /*0330*/  LDCU.64 UR6, c[0x0][0x388] ;  /* 0x00007100ff0677ac */ /* 0x000ed80008000a00 */
[----:B-1----:R-:W-:Y:S05]  /*0340*/  @!P0 BRA `(.L_x_4) ;  /* 0x00000004002c8947 */ /* 0x002fea0003800000 */
[----:B------:R-:W-:Y:S01]  /*0350*/  IMAD.MOV.U32 R13, RZ, RZ, RZ ;  /* 0x000000ffff0d7224 */ /* 0x000fe200078e00ff */
[----:B------:R-:W-:-:S07]  /*0360*/  CS2R R14, SRZ ;  /* 0x00000000000e7805 */ /* 0x000fce000001ff00 */
.L_x_5:
[C-C-:B------:R-:W-:Y:S02]  /*0370*/  SHF.R.U64 R7, R15.reuse, 0x5, R14.reuse ;  /* 0x000000050f077819 */ /* 0x140fe4000000120e */
[----:B------:R-:W-:Y:S02]  /*0380*/  SHF.R.U32.HI R5, RZ, 0x5, R14 ;  /* 0x00000005ff057819 */ /* 0x000fe4000001160e */
[----:B------:R-:W-:Y:S01]  /*0390*/  LOP3.LUT R4, R15, 0x18, RZ, 0xc0, !PT ;  /* 0x000000180f047812 */ /* 0x000fe200078ec0ff */
[----:B------:R-:W-:-:S04]  /*03a0*/  IMAD.WIDE.U32 R6, R7, R0, RZ ;  /* 0x0000000007067225 */ /* 0x000fc800078e00ff */
[----:B------:R-:W-:Y:S01]  /*03b0*/  IMAD R5, R5, R0, RZ ;  /* 0x0000000005057224 */ /* 0x000fe200078e02ff */
[----:B------:R-:W-:-:S03]  /*03c0*/  IADD3 R4, P1, P2, R6, R4, R9 ;  /* 0x0000000406047210 */ /* 0x000fc60007a3e009 */
[----:B------:R-:W-:Y:S01]  /*03d0*/  IMAD.IADD R7, R7, 0x1, R5 ;  /* 0x0000000107077824 */ /* 0x000fe200078e0205 */
[----:B--2---:R-:W-:-:S04]  /*03e0*/  ISETP.GE.U32.AND P0, PT, R4, UR8, PT ;  /* 0x0000000804007c0c */ /* 0x004fc8000bf06070 */
[----:B------:R-:W-:-:S04]  /*03f0*/  IADD3.X R5, PT, PT, R7, RZ, R8, P1, P2 ;  /* 0x000000ff07057210 */ /* 0x000fc80000fe4408 */
[----:B------:R-:W-:-:S13]  /*0400*/  ISETP.GE.U32.AND.EX P0, PT, R5, UR9, PT, P0 ;  /* 0x0000000905007c0c */ /* 0x000fda000bf06100 */
[----:B---3--:R-:W-:-:S04]  /*0410*/  @!P0 LEA R10, P1, R4, UR6, 0x2 ;  /* 0x00000006040a8c11 */ /* 0x008fc8000f8210ff */
[----:B------:R-:W-:-:S05]  /*0420*/  @!P0 LEA.HI.X R11, R4, UR7, R5, 0x2, P1 ;  /* 0x00000007040b8c11 */ /* 0x000fca00088f1405 */
[----:B------:R1:W2:Y:S01]  /*0430*/  @!P0 LDG.E R10, desc[UR4][R10.64] ;  /* 0x000000040a0a8981 */ /* 0x0002a2000c1e1900 */
[C---:B------:R-:W-:Y:S02]  /*0440*/  VIADD R4, R15.reuse, 0x4 ;  /* 0x000000040f047836 */ /* 0x040fe40000000000 */
[C---:B------:R-:W-:Y:S02]  /*0450*/  VIADD R19, R15.reuse, 0x1 ;  /* 0x000000010f137836 */ /* 0x040fe40000000000 */
[----:B------:R-:W-:Y:S01]  /*0460*/  VIADD R5, R15, 0x2 ;  /* 0x000000020f057836 */ /* 0x000fe20000000000 */
[----:B------:R-:W-:Y:S02]  /*0470*/  LOP3.LUT R4, R4, 0x1c, RZ, 0xc0, !PT ;  /* 0x0000001c04047812 */ /* 0x000fe400078ec0ff */
[----:B------:R-:W-:Y:S02]  /*0480*/  LOP3.LUT R19, R19, 0x19, RZ, 0xc0, !PT ;  /* 0x0000001913137812 */ /* 0x000fe400078ec0ff */
[----:B------:R-:W-:-:S02]  /*0490*/  IADD3 R20, P1, P3, R6, R4, R9 ;  /* 0x0000000406147210 */ /* 0x000fc40007b3e009 */
[----:B------:R-:W-:Y:S02]  /*04a0*/  LOP3.LUT R5, R5, 0x1a, RZ, 0xc0, !PT ;  /* 0x0000001a05057812 */ /* 0x000fe400078ec0ff */
[----:B------:R-:W-:Y:S02]  /*04b0*/  ISETP.GE.U32.AND P2, PT, R20, UR8, PT ;  /* 0x0000000814007c0c */ /* 0x000fe4000bf46070 */
[--C-:B------:R-:W-:Y:S02]  /*04c0*/  IADD3.X R21, PT, PT, R7, RZ, R8.reuse, P1, P3 ;  /* 0x000000ff07157210 */ /* 0x100fe40000fe6408 */
[----:B------:R-:W-:Y:S02]  /*04d0*/  IADD3 R19, P1, P3, R6, R19, R9 ;  /* 0x0000001306137210 */ /* 0x000fe40007b3e009 */
[----:B------:R-:W-:Y:S02]  /*04e0*/  ISETP.GE.U32.AND.EX P2, PT, R21, UR9, PT, P2 ;  /* 0x0000000915007c0c */ /* 0x000fe4000bf46120 */
[----:B------:R-:W-:-:S02]  /*04f0*/  IADD3.X R16, PT, PT, R7, RZ, R8, P1, P3 ;  /* 0x000000ff07107210 */ /* 0x000fc40000fe6408 */
[----:B------:R-:W-:Y:S02]  /*0500*/  IADD3 R18, P1, P4, R6, R5, R9 ;  /* 0x0000000506127210 */ /* 0x000fe40007c3e009 */
[----:B-1----:R-:W-:-:S04]  /*0510*/  IADD3 R11, P5, PT, R19, 0x2, RZ ;  /* 0x00000002130b7810 */ /* 0x002fc80007fbe0ff */
[----:B------:R-:W-:Y:S01]  /*0520*/  ISETP.GE.U32.AND P3, PT, R11, UR8, PT ;  /* 0x000000080b007c0c */ /* 0x000fe2000bf66070 */
[----:B------:R-:W-:Y:S02]  /*0530*/  IMAD.X R22, RZ, RZ, R16, P5 ;  /* 0x000000ffff167224 */ /* 0x000fe400028e0610 */
[----:B------:R-:W-:-:S03]  /*0540*/  @!P2 LEA R4, P6, R20, UR6, 0x2 ;  /* 0x000000061404ac11 */ /* 0x000fc6000f8c10ff */
[----:B------:R-:W-:Y:S02]  /*0550*/  ISETP.GE.U32.AND.EX P3, PT, R22, UR9, PT, P3 ;  /* 0x0000000916007c0c */ /* 0x000fe4000bf66130 */
[----:B------:R-:W-:Y:S02]  /*0560*/  @!P2 LEA.HI.X R5, R20, UR7, R21, 0x2, P6 ;  /* 0x000000071405ac11 */ /* 0x000fe4000b0f1415 */
[----:B------:R-:W-:Y:S02]  /*0570*/  IADD3.X R21, PT, PT, R7, RZ, R8, P1, P4 ;  /* 0x000000ff07157210 */ /* 0x000fe40000fe8408 */
[----:B------:R-:W-:Y:S01]  /*0580*/  ISETP.GE.U32.AND P1, PT, R19, UR8, PT ;  /* 0x0000000813007c0c */ /* 0x000fe2000bf26070 */
[----:B------:R-:W3:Y:S01]  /*0590*/  @!P2 LDG.E R4, desc[UR4][R4.64] ;  /* 0x000000040404a981 */ /* 0x000ee2000c1e1900 */
[----:B------:R-:W-:Y:S02]  /*05a0*/  LEA R6, P6, R18, UR6, 0x2 ;  /* 0x0000000612067c11 */ /* 0x000fe4000f8c10ff */
[----:B------:R-:W-:-:S02]  /*05b0*/  ISETP.GE.U32.AND.EX P1, PT, R16, UR9, PT, P1 ;  /* 0x0000000910007c0c */ /* 0x000fc4000bf26110 */
[C---:B------:R-:W-:Y:S02]  /*05c0*/  ISETP.GE.U32.AND P4, PT, R18.reuse, UR8, PT ;  /* 0x0000000812007c0c */ /* 0x040fe4000bf86070 */
[C-C-:B------:R-:W-:Y:S02]  /*05d0*/  LEA.HI.X R7, R18.reuse, UR7, R21.reuse, 0x2, P6 ;  /* 0x0000000712077c11 */ /* 0x140fe4000b0f1415 */
[----:B------:R-:W-:Y:S02]  /*05e0*/  IADD3 R18, P5, PT, R18, 0x4, RZ ;  /* 0x0000000412127810 */ /* 0x000fe40007fbe0ff */
[----:B------:R-:W-:Y:S02]  /*05f0*/  ISETP.GE.U32.AND.EX P4, PT, R21, UR9, PT, P4 ;  /* 0x0000000915007c0c */ /* 0x000fe4000bf86140 */
[----:B------:R-:W-:Y:S01]  /*0600*/  IADD3 R20, P6, PT, R19, 0x4, RZ ;  /* 0x0000000413147810 */ /* 0x000fe20007fde0ff */
[----:B------:R-:W-:-:S03]  /*0610*/  IMAD.X R22, RZ, RZ, R21, P5 ;  /* 0x000000ffff167224 */ /* 0x000fc600028e0615 */
[----:B------:R-:W-:Y:S01]  /*0620*/  ISETP.GE.U32.AND P5, PT, R20, UR8, PT ;  /* 0x0000000814007c0c */ /* 0x000fe2000bfa6070 */
[----:B------:R-:W-:-:S05]  /*0630*/  IMAD.X R20, RZ, RZ, R16, P6 ;  /* 0x000000ffff147224 */ /* 0x000fca00030e0610 */
[----:B------:R-:W-:Y:S02]  /*0640*/  ISETP.GE.U32.AND.EX P5, PT, R20, UR9, PT, P5 ;  /* 0x0000000914007c0c */ /* 0x000fe4000bfa6150 */
[----:B------:R-:W4:Y:S01]  /*0650*/  @!P4 LDG.E R20, desc[UR4][R6.64] ;  /* 0x000000040614c981 */ /* 0x000f22000c1e1900 */
[----:B--2---:R-:W-:Y:S01]  /*0660*/  @!P0 FADD R13, R13, R10 ;  /* 0x0000000a0d0d8221 */ /* 0x004fe20000000000 */
[----:B------:R-:W-:-:S04]  /*0670*/  LEA R10, P0, R19, UR6, 0x2 ;  /* 0x00000006130a7c11 */ /* 0x000fc8000f8010ff */
[----:B------:R-:W-:Y:S02]  /*0680*/  LEA.HI.X R11, R19, UR7, R16, 0x2, P0 ;  /* 0x00000007130b7c11 */ /* 0x000fe400080f1410 */
[----:B------:R-:W-:-:S03]  /*0690*/  ISETP.GE.U32.AND P0, PT, R18, UR8, PT ;  /* 0x0000000812007c0c */ /* 0x000fc6000bf06070 */
[----:B------:R-:W2:Y:S01]  /*06a0*/  @!P1 LDG.E R18, desc[UR4][R10.64] ;  /* 0x000000040a129981 */ /* 0x000ea2000c1e1900 */
[----:B------:R-:W-:Y:S02]  /*06b0*/  IADD3 R19, P6, PT, R19, 0x6, RZ ;  /* 0x0000000613137810 */ /* 0x000fe40007fde0ff */
[----:B------:R-:W-:Y:S02]  /*06c0*/  ISETP.GE.U32.AND.EX P0, PT, R22, UR9, PT, P0 ;  /* 0x0000000916007c0c */ /* 0x000fe4000bf06100 */
[----:B------:R-:W5:Y:S01]  /*06d0*/  @!P5 LDG.E R22, desc[UR4][R10.64+0x10] ;  /* 0x000010040a16d981 */ /* 0x000f62000c1e1900 */
[----:B------:R-:W-:Y:S01]  /*06e0*/  IMAD.X R21, RZ, RZ, R16, P6 ;  /* 0x000000ffff157224 */ /* 0x000fe200030e0610 */
[----:B------:R-:W-:Y:S02]  /*06f0*/  ISETP.GE.U32.AND P6, PT, R19, UR8, PT ;  /* 0x0000000813007c0c */ /* 0x000fe4000bfc6070 */
[----:B------:R-:W3:Y:S02]  /*0700*/  @!P3 LDG.E R16, desc[UR4][R10.64+0x8] ;  /* 0x000008040a10b981 */ /* 0x000ee4000c1e1900 */
[----:B------:R-:W-:-:S05]  /*0710*/  ISETP.GE.U32.AND.EX P6, PT, R21, UR9, PT, P6 ;  /* 0x0000000915007c0c */ /* 0x000fca000bfc6160 */
[----:B------:R-:W5:Y:S08]  /*0720*/  @!P0 LDG.E R24, desc[UR4][R6.64+0x10] ;  /* 0x0000100406188981 */ /* 0x000f70000c1e1900 */
[----:B------:R-:W5:Y:S01]  /*0730*/  @!P6 LDG.E R26, desc[UR4][R10.64+0x18] ;  /* 0x000018040a1ae981 */ /* 0x000f62000c1e1900 */
[----:B--2---:R-:W-:Y:S01]  /*0740*/  @!P1 FADD R13, R13, R18 ;  /* 0x000000120d0d9221 */ /* 0x004fe20000000000 */
[----:B------:R-:W-:-:S03]  /*0750*/  IADD3 R15, P1, PT, R15, 0x8, RZ ;  /* 0x000000080f0f7810 */ /* 0x000fc60007f3e0ff */
[----:B----4-:R-:W-:Y:S02]  /*0760*/  @!P4 FADD R13, R13, R20 ;  /* 0x000000140d0dc221 */ /* 0x010fe40000000000 */
[----:B------:R-:W-:Y:S01]  /*0770*/  IMAD.X R14, RZ, RZ, R14, P1 ;  /* 0x000000ffff0e7224 */ /* 0x000fe200008e060e */
[----:B------:R-:W-:Y:S01]  /*0780*/  ISETP.GE.U32.AND P1, PT, R15, R12, PT ;  /* 0x0000000c0f00720c */ /* 0x000fe20003f26070 */
[----:B---3--:R-:W-:-:S03]  /*0790*/  @!P3 FADD R13, R13, R16 ;  /* 0x000000100d0db221 */ /* 0x008fc60000000000 */
[----:B------:R-:W-:Y:S01]  /*07a0*/  ISETP.GE.U32.AND.EX P1, PT, R14, R17, PT, P1 ;  /* 0x000000110e00720c */ /* 0x000fe20003f26110 */
[----:B------:R-:W-:-:S04]  /*07b0*/  @!P2 FADD R13, R13, R4 ;  /* 0x000000040d0da221 */ /* 0x000fc80000000000 */
[----:B-----5:R-:W-:-:S04]  /*07c0*/  @!P5 FADD R13, R13, R22 ;  /* 0x000000160d0dd221 */ /* 0x020fc80000000000 */
[----:B------:R-:W-:-:S04]  /*07d0*/  @!P0 FADD R13, R13, R24 ;  /* 0x000000180d0d8221 */ /* 0x000fc80000000000 */
[----:B------:R-:W-:Y:S01]  /*07e0*/  @!P6 FADD R13, R13, R26 ;  /* 0x0000001a0d0de221 */ /* 0x000fe20000000000 */
[----:B------:R-:W-:Y:S06]  /*07f0*/  @!P1 BRA `(.L_x_5) ;  /* 0xfffffff800dc9947 */ /* 0x000fec000383ffff */
.L_x_4:
[----:B--23--:R-:W-:Y:S05]  /*0800*/  BSYNC.RECONVERGENT B0 ;  /* 0x0000000000007941 */ /* 0x00cfea0003800200 */
.L_x_3:
[----:B0-----:R-:W-:Y:S01]  /*0810*/  REDG.E.ADD.F32.FTZ.RN.STRONG.GPU desc[UR4][R2.64], R13 ;  /* 0x0000000d020079a6 */ /* 0x001fe2000c12f304 */
[----:B------:R-:W-:Y:S05]  /*0820*/  EXIT ;  /* 0x000000000000794d */ /* 0x000fea0003800000 */
        .weak           $__internal_0_$__cuda_sm20_div_u64
        .type           $__internal_0_$__cuda_sm20_div_u64,@function
        .size           $__internal_0_$__cuda_sm20_div_u64,(.L_x_7 - $__internal_0_$__cuda_sm20_div_u64)
$__internal_0_$__cuda_sm20_div_u64:
[----:B------:R-:W-:Y:S02]  /*0830*/  IMAD.MOV.U32 R12, RZ, RZ, R0 ;  /* 0x000000ffff0c7224 */ /* 0x000fe400078e0000 */
[----:B------:R-:W-:-:S04]  /*0840*/  IMAD.MOV.U32 R13, RZ, RZ, RZ ;  /* 0x000000ffff0d7224 */ /* 0x000fc800078e00ff */
[----:B------:R-:W0:Y:S08]  /*0850*/  I2F.U64.RP R5, R12 ;  /* 0x0000000c00057312 */ /* 0x000e300000309000 */
[----:B0-----:R-:W0:Y:S02]  /*0860*/  MUFU.RCP R5, R5 ;  /* 0x0000000500057308 */ /* 0x001e240000001000 */
[----:B0-----:R-:W-:-:S06]  /*0870*/  VIADD R6, R5, 0x1ffffffe ;  /* 0x1ffffffe05067836 */ /* 0x001fcc0000000000 */
[----:B------:R-:W0:Y:S02]  /*0880*/  F2I.U64.TRUNC R6, R6 ;  /* 0x0000000600067311 */ /* 0x000e24000020d800 */
[----:B0-----:R-:W-:-:S04]  /*0890*/  IMAD.WIDE.U32 R10, R6, R0, RZ ;  /* 0x00000000060a7225 */ /* 0x001fc800078e00ff */
[----:B------:R-:W-:Y:S01]  /*08a0*/  IMAD R11, R7, R0, R11 ;  /* 0x00000000070b7224 */ /* 0x000fe200078e020b */
[----:B------:R-:W-:-:S05]  /*08b0*/  IADD3 R15, P0, PT, RZ, -R10, RZ ;  /* 0x8000000aff0f7210 */ /* 0x000fca0007f1e0ff */
[----:B------:R-:W-:-:S04]  /*08c0*/  IMAD.HI.U32 R10, R6, R15, RZ ;  /* 0x0000000f060a7227 */ /* 0x000fc800078e00ff */
[----:B------:R-:W-:Y:S02]  /*08d0*/  IMAD.X R17, RZ, RZ, ~R11, P0 ;  /* 0x000000ffff117224 */ /* 0x000fe400000e0e0b */
[----:B------:R-:W-:Y:S02]  /*08e0*/  IMAD.MOV.U32 R11, RZ, RZ, R6 ;  /* 0x000000ffff0b7224 */ /* 0x000fe400078e0006 */
[-C--:B------:R-:W-:Y:S02]  /*08f0*/  IMAD R13, R7, R17.reuse, RZ ;  /* 0x00000011070d7224 */ /* 0x080fe400078e02ff */
[----:B------:R-:W-:-:S04]  /*0900*/  IMAD.WIDE.U32 R10, P0, R6, R17, R10 ;  /* 0x00000011060a7225 */ /* 0x000fc8000780000a */
[----:B------:R-:W-:-:S04]  /*0910*/  IMAD.HI.U32 R5, R7, R17, RZ ;  /* 0x0000001107057227 */ /* 0x000fc800078e00ff */
[----:B------:R-:W-:-:S04]  /*0920*/  IMAD.HI.U32 R10, P1, R7, R15, R10 ;  /* 0x0000000f070a7227 */ /* 0x000fc8000782000a */
[----:B------:R-:W-:Y:S01]  /*0930*/  IMAD.X R5, R5, 0x1, R7, P0 ;  /* 0x0000000105057824 */ /* 0x000fe200000e0607 */
[----:B------:R-:W-:-:S04]  /*0940*/  IADD3 R11, P2, PT, R13, R10, RZ ;  /* 0x0000000a0d0b7210 */ /* 0x000fc80007f5e0ff */
[----:B------:R-:W-:Y:S01]  /*0950*/  IADD3.X R5, PT, PT, RZ, RZ, R5, P2, P1 ;  /* 0x000000ffff057210 */ /* 0x000fe200017e2405 */
[----:B------:R-:W-:-:S03]  /*0960*/  IMAD.WIDE.U32 R6, R11, R0, RZ ;  /* 0x000000000b067225 */ /* 0x000fc600078e00ff */
[----:B------:R-:W-:Y:S01]  /*0970*/  IADD3 R13, P0, PT, RZ, -R6, RZ ;  /* 0x80000006ff0d7210 */ /* 0x000fe20007f1e0ff */
[----:B------:R-:W-:Y:S02]  /*0980*/  IMAD R6, R5, R0, R7 ;  /* 0x0000000005067224 */ /* 0x000fe400078e0207 */
[----:B------:R-:W-:Y:S02]  /*0990*/  IMAD.MOV.U32 R7, RZ, RZ, RZ ;  /* 0x000000ffff077224 */ /* 0x000fe400078e00ff */
[----:B------:R-:W-:-:S04]  /*09a0*/  IMAD.HI.U32 R10, R11, R13, RZ ;  /* 0x0000000d0b0a7227 */ /* 0x000fc800078e00ff */
[----:B------:R-:W-:-:S04]  /*09b0*/  IMAD.X R6, RZ, RZ, ~R6, P0 ;  /* 0x000000ffff067224 */ /* 0x000fc800000e0e06 */
[----:B------:R-:W-:-:S04]  /*09c0*/  IMAD.WIDE.U32 R10, P0, R11, R6, R10 ;  /* 0x000000060b0a7225 */ /* 0x000fc8000780000a */
[C---:B------:R-:W-:Y:S02]  /*09d0*/  IMAD R12, R5.reuse, R6, RZ ;  /* 0x00000006050c7224 */ /* 0x040fe400078e02ff */
[----:B------:R-:W-:-:S04]  /*09e0*/  IMAD.HI.U32 R11, P1, R5, R13, R10 ;  /* 0x0000000d050b7227 */ /* 0x000fc8000782000a */
[----:B------:R-:W-:Y:S01]  /*09f0*/  IMAD.HI.U32 R6, R5, R6, RZ ;  /* 0x0000000605067227 */ /* 0x000fe200078e00ff */
[----:B------:R-:W-:-:S03]  /*0a00*/  IADD3 R11, P2, PT, R12, R11, RZ ;  /* 0x0000000b0c0b7210 */ /* 0x000fc60007f5e0ff */
[----:B------:R-:W-:Y:S02]  /*0a10*/  IMAD.X R5, R6, 0x1, R5, P0 ;  /* 0x0000000106057824 */ /* 0x000fe400000e0605 */
[----:B------:R-:W-:-:S03]  /*0a20*/  IMAD.HI.U32 R6, R11, R3, RZ ;  /* 0x000000030b067227 */ /* 0x000fc600078e00ff */
[----:B------:R-:W-:Y:S01]  /*0a30*/  IADD3.X R5, PT, PT, RZ, RZ, R5, P2, P1 ;  /* 0x000000ffff057210 */ /* 0x000fe200017e2405 */
[----:B------:R-:W-:-:S04]  /*0a40*/  IMAD.WIDE.U32 R6, R11, R4, R6 ;  /* 0x000000040b067225 */ /* 0x000fc800078e0006 */
[C---:B------:R-:W-:Y:S02]  /*0a50*/  IMAD R11, R5.reuse, R4, RZ ;  /* 0x00000004050b7224 */ /* 0x040fe400078e02ff */
[----:B------:R-:W-:-:S04]  /*0a60*/  IMAD.HI.U32 R6, P0, R5, R3, R6 ;  /* 0x0000000305067227 */ /* 0x000fc80007800006 */
[----:B------:R-:W-:Y:S01]  /*0a70*/  IMAD.HI.U32 R5, R5, R4, RZ ;  /* 0x0000000405057227 */ /* 0x000fe200078e00ff */
[----:B------:R-:W-:-:S03]  /*0a80*/  IADD3 R11, P1, PT, R11, R6, RZ ;  /* 0x000000060b0b7210 */ /* 0x000fc60007f3e0ff */
[----:B------:R-:W-:Y:S02]  /*0a90*/  IMAD.X R5, RZ, RZ, R5, P0 ;  /* 0x000000ffff057224 */ /* 0x000fe400000e0605 */
[----:B------:R-:W-:-:S04]  /*0aa0*/  IMAD.WIDE.U32 R6, R11, R0, RZ ;  /* 0x000000000b067225 */ /* 0x000fc800078e00ff */
[----:B------:R-:W-:Y:S01]  /*0ab0*/  IMAD.X R5, RZ, RZ, R5, P1 ;  /* 0x000000ffff057224 */ /* 0x000fe200008e0605 */
[----:B------:R-:W-:-:S03]  /*0ac0*/  IADD3 R13, P0, PT, -R6, R3, RZ ;  /* 0x00000003060d7210 */ /* 0x000fc60007f1e1ff */
[----:B------:R-:W-:Y:S01]  /*0ad0*/  IMAD R7, R5, R0, R7 ;  /* 0x0000000005077224 */ /* 0x000fe200078e0207 */
[----:B------:R-:W-:-:S03]  /*0ae0*/  IADD3 R3, P1, PT, -R0, R13, RZ ;  /* 0x0000000d00037210 */ /* 0x000fc60007f3e1ff */
[----:B------:R-:W-:Y:S01]  /*0af0*/  IMAD.X R10, R4, 0x1, ~R7, P0 ;  /* 0x00000001040a7824 */ /* 0x000fe200000e0e07 */
[----:B------:R-:W-:Y:S02]  /*0b00*/  ISETP.GE.U32.AND P0, PT, R13, R0, PT ;  /* 0x000000000d00720c */ /* 0x000fe40003f06070 */
[----:B------:R-:W-:Y:S02]  /*0b10*/  IADD3 R4, P2, PT, R11, 0x1, RZ ;  /* 0x000000010b047810 */ /* 0x000fe40007f5e0ff */
[C---:B------:R-:W-:Y:S02]  /*0b20*/  ISETP.GE.U32.AND.EX P0, PT, R10.reuse, RZ, PT, P0 ;  /* 0x000000ff0a00720c */ /* 0x040fe40003f06100 */
[----:B------:R-:W-:Y:S01]  /*0b30*/  IADD3.X R7, PT, PT, R10, -0x1, RZ, P1, !PT ;  /* 0xffffffff0a077810 */ /* 0x000fe20000ffe4ff */
[----:B------:R-:W-:Y:S01]  /*0b40*/  IMAD.X R6, RZ, RZ, R5, P2 ;  /* 0x000000ffff067224 */ /* 0x000fe200010e0605 */
[----:B------:R-:W-:Y:S02]  /*0b50*/  SEL R11, R4, R11, P0 ;  /* 0x0000000b040b7207 */ /* 0x000fe40000000000 */
[----:B------:R-:W-:-:S02]  /*0b60*/  SEL R3, R3, R13, P0 ;  /* 0x0000000d03037207 */ /* 0x000fc40000000000 */
[----:B------:R-:W-:Y:S02]  /*0b70*/  SEL R6, R6, R5, P0 ;  /* 0x0000000506067207 */ /* 0x000fe40000000000 */
[----:B------:R-:W-:Y:S02]  /*0b80*/  IADD3 R4, P2, PT, R11, 0x1, RZ ;  /* 0x000000010b047810 */ /* 0x000fe40007f5e0ff */
[----:B------:R-:W-:Y:S02]  /*0b90*/  SEL R7, R7, R10, P0 ;  /* 0x0000000a07077207 */ /* 0x000fe40000000000 */
[----:B------:R-:W-:Y:S01]  /*0ba0*/  ISETP.GE.U32.AND P0, PT, R3, R0, PT ;  /* 0x000000000300720c */ /* 0x000fe20003f06070 */
[----:B------:R-:W-:Y:S01]  /*0bb0*/  IMAD.X R5, RZ, RZ, R6, P2 ;  /* 0x000000ffff057224 */ /* 0x000fe200010e0606 */
[----:B------:R-:W-:Y:S01]  /*0bc0*/  ISETP.NE.U32.AND P1, PT, R0, RZ, PT ;  /* 0x000000ff0000720c */ /* 0x000fe20003f25070 */
[----:B------:R-:W-:Y:S01]  /*0bd0*/  IMAD.MOV.U32 R3, RZ, RZ, 0x0 ;  /* 0x00000000ff037424 */ /* 0x000fe200078e00ff */
[----:B------:R-:W-:-:S02]  /*0be0*/  ISETP.GE.U32.AND.EX P0, PT, R7, RZ, PT, P0 ;  /* 0x000000ff0700720c */ /* 0x000fc40003f06100 */
[----:B------:R-:W-:Y:S02]  /*0bf0*/  ISETP.NE.AND.EX P1, PT, RZ, RZ, PT, P1 ;  /* 0x000000ffff00720c */ /* 0x000fe40003f25310 */
[----:B------:R-:W-:Y:S02]  /*0c00*/  SEL R4, R4, R11, P0 ;  /* 0x0000000b04047207 */ /* 0x000fe40000000000 */
[----:B------:R-:W-:Y:S02]  /*0c10*/  SEL R5, R5, R6, P0 ;  /* 0x0000000605057207 */ /* 0x000fe40000000000 */
[----:B------:R-:W-:Y:S02]  /*0c20*/  SEL R4, R4, 0xffffffff, P1 ;  /* 0xffffffff04047807 */ /* 0x000fe40000800000 */
[----:B------:R-:W-:Y:S01]  /*0c30*/  SEL R5, R5, 0xffffffff, P1 ;  /* 0xffffffff05057807 */ /* 0x000fe20000800000 */
[----:B------:R-:W-:Y:S06]  /*0c40*/  RET.REL.NODEC R2 `(_Z25reduce_warp_global_kernelIfEvPT_PKS0_m) ;  /* 0xfffffff002ec7950 */ /* 0x000fec0003c3ffff */
.L_x_6:
[----:B------:R-:W-:-:S00]  /*0c50*/  BRA `(.L_x_6) ;  /* 0xfffffffc00fc7947 */ /* 0x000fc0000383ffff */
[----:B------:R-:W-:-:S00]  /*0c60*/  NOP ;  /* 0x0000000000007918 */ /* 0x000fc00000000000 */
        /* <DEDUP_REMOVED lines=9> */
.L_x_7:


//--------------------- .nv.shared.reserved.0     --------------------------
	.section	.nv.shared.reserved.0,"aw",@nobits
	.weak		__nv_reservedSMEM_offset_0_alias
	.size		__nv_reservedSMEM_offset_0_alias, 0, 64
	.other		__nv_reservedSMEM_offset_0_alias,@"STO_CUDA_RESERVED_SHARED STV_DEFAULT"
__nv_reservedSMEM_offset_0_alias:
	.zero		0
	.zero		64


//--------------------- .nv.constant0._Z25reduce_warp_global_kernelIfEvPT_PKS0_m --------------------------
	.section	.nv.constant0._Z25reduce_warp_global_kernelIfEvPT_PKS0_m,"a",@progbits
	.sectionflags	@""
	.align	4
.nv.constant0._Z25reduce_warp_global_kernelIfEvPT_PKS0_m:
	.zero		920


//--------------------- SYMBOLS --------------------------

	.type		.nv.reservedSmem.offset0,@object
	.size		.nv.reservedSmem.offset0,0x4
